	.headerflags	@"EF_CUDA_TEXMODE_UNIFIED EF_CUDA_64BIT_ADDRESS EF_CUDA_ACCELERATORS EF_CUDA_SM90 EF_CUDA_VIRTUAL_SM(EF_CUDA_SM90)"
	.elftype	@"ET_EXEC"


//--------------------- .nv.info                  --------------------------
	.section	.nv.info,"",@"SHT_CUDA_INFO"
	.align	4


	//----- nvinfo : EIATTR_REGCOUNT
	.align		4
        /*0000*/ 	.byte	0x04, 0x2f
        /*0002*/ 	.short	(.L_3 - .L_2)
	.align		4
.L_2:
        /*0004*/ 	.word	index@(triton_poi_fused__native_batch_norm_legit_no_training_convolution_relu_threshold_backward_0)
        /*0008*/ 	.word	0x00000016


	//----- nvinfo : EIATTR_MIN_STACK_SIZE
	.align		4
.L_3:
        /*000c*/ 	.byte	0x04, 0x12
        /*000e*/ 	.short	(.L_5 - .L_4)
	.align		4
.L_4:
        /*0010*/ 	.word	index@(triton_poi_fused__native_batch_norm_legit_no_training_convolution_relu_threshold_backward_0)
        /*0014*/ 	.word	0x00000000


	//----- nvinfo : EIATTR_FRAME_SIZE
	.align		4
.L_5:
        /*0018*/ 	.byte	0x04, 0x11
        /*001a*/ 	.short	(.L_7 - .L_6)
	.align		4
.L_6:
        /*001c*/ 	.word	index@(triton_poi_fused__native_batch_norm_legit_no_training_convolution_relu_threshold_backward_0)
        /*0020*/ 	.word	0x00000000


	//----- nvinfo : EIATTR_MIN_STACK_SIZE
	.align		4
.L_7:
        /*0024*/ 	.byte	0x04, 0x12
        /*0026*/ 	.short	(.L_9 - .L_8)
	.align		4
.L_8:
        /*0028*/ 	.word	index@(triton_poi_fused__native_batch_norm_legit_no_training_convolution_relu_threshold_backward_0)
        /*002c*/ 	.word	0x00000000
.L_9:


//--------------------- .nv.info.triton_poi_fused__native_batch_norm_legit_no_training_convolution_relu_threshold_backward_0 --------------------------
	.section	.nv.info.triton_poi_fused__native_batch_norm_legit_no_training_convolution_relu_threshold_backward_0,"",@"SHT_CUDA_INFO"
	.sectionflags	@""
	.align	4


	//----- nvinfo : EIATTR_CUDA_API_VERSION
	.align		4
        /*0000*/ 	.byte	0x04, 0x37
        /*0002*/ 	.short	(.L_11 - .L_10)
.L_10:
        /*0004*/ 	.word	0x0000007c


	//----- nvinfo : EIATTR_KPARAM_INFO
	.align		4
.L_11:
        /*0008*/ 	.byte	0x04, 0x17
        /*000a*/ 	.short	(.L_13 - .L_12)
.L_12:
        /*000c*/ 	.word	0x00000000
        /*0010*/ 	.short	0x0008
        /*0012*/ 	.short	0x0040
        /*0014*/ 	.byte	0x00, 0xf0, 0x11, 0x00


	//----- nvinfo : EIATTR_KPARAM_INFO
	.align		4
.L_13:
        /*0018*/ 	.byte	0x04, 0x17
        /*001a*/ 	.short	(.L_15 - .L_14)
.L_14:
        /*001c*/ 	.word	0x00000000
        /*0020*/ 	.short	0x0007
        /*0022*/ 	.short	0x0038
        /*0024*/ 	.byte	0x00, 0xf4, 0x21, 0x00


	//----- nvinfo : EIATTR_KPARAM_INFO
	.align		4
.L_15:
        /*0028*/ 	.byte	0x04, 0x17
        /*002a*/ 	.short	(.L_17 - .L_16)
.L_16:
        /*002c*/ 	.word	0x00000000
        /*0030*/ 	.short	0x0006
        /*0032*/ 	.short	0x0030
        /*0034*/ 	.byte	0x00, 0xf4, 0x21, 0x00


	//----- nvinfo : EIATTR_KPARAM_INFO
	.align		4
.L_17:
        /*0038*/ 	.byte	0x04, 0x17
        /*003a*/ 	.short	(.L_19 - .L_18)
.L_18:
        /*003c*/ 	.word	0x00000000
        /*0040*/ 	.short	0x0005
        /*0042*/ 	.short	0x0028
        /*0044*/ 	.byte	0x00, 0xf4, 0x21, 0x00


	//----- nvinfo : EIATTR_KPARAM_INFO
	.align		4
.L_19:
        /*0048*/ 	.byte	0x04, 0x17
        /*004a*/ 	.short	(.L_21 - .L_20)
.L_20:
        /*004c*/ 	.word	0x00000000
        /*0050*/ 	.short	0x0004
        /*0052*/ 	.short	0x0020
        /*0054*/ 	.byte	0x00, 0xf4, 0x21, 0x00


	//----- nvinfo : EIATTR_KPARAM_INFO
	.align		4
.L_21:
        /*0058*/ 	.byte	0x04, 0x17
        /*005a*/ 	.short	(.L_23 - .L_22)
.L_22:
        /*005c*/ 	.word	0x00000000
        /*0060*/ 	.short	0x0003
        /*0062*/ 	.short	0x0018
        /*0064*/ 	.byte	0x00, 0xf4, 0x21, 0x00


	//----- nvinfo : EIATTR_KPARAM_INFO
	.align		4
.L_23:
        /*0068*/ 	.byte	0x04, 0x17
        /*006a*/ 	.short	(.L_25 - .L_24)
.L_24:
        /*006c*/ 	.word	0x00000000
        /*0070*/ 	.short	0x0002
        /*0072*/ 	.short	0x0010
        /*0074*/ 	.byte	0x00, 0xf4, 0x21, 0x00


	//----- nvinfo : EIATTR_KPARAM_INFO
	.align		4
.L_25:
        /*0078*/ 	.byte	0x04, 0x17
        /*007a*/ 	.short	(.L_27 - .L_26)
.L_26:
        /*007c*/ 	.word	0x00000000
        /*0080*/ 	.short	0x0001
        /*0082*/ 	.short	0x0008
        /*0084*/ 	.byte	0x00, 0xf4, 0x21, 0x00


	//----- nvinfo : EIATTR_KPARAM_INFO
	.align		4
.L_27:
        /*0088*/ 	.byte	0x04, 0x17
        /*008a*/ 	.short	(.L_29 - .L_28)
.L_28:
        /*008c*/ 	.word	0x00000000
        /*0090*/ 	.short	0x0000
        /*0092*/ 	.short	0x0000
        /*0094*/ 	.byte	0x00, 0xf4, 0x21, 0x00


	//----- nvinfo : EIATTR_SPARSE_MMA_MASK
	.align		4
.L_29:
        /*0098*/ 	.byte	0x03, 0x50
        /*009a*/ 	.short	0x0000


	//----- nvinfo : EIATTR_MAXREG_COUNT
	.align		4
        /*009c*/ 	.byte	0x03, 0x1b
        /*009e*/ 	.short	0x00ff


	//----- nvinfo : EIATTR_EXIT_INSTR_OFFSETS
	.align		4
        /*00a0*/ 	.byte	0x04, 0x1c
        /*00a2*/ 	.short	(.L_31 - .L_30)


	//   ....[0]....
.L_30:
        /*00a4*/ 	.word	0x000003f0


	//   ....[1]....
        /*00a8*/ 	.word	0x00000410


	//----- nvinfo : EIATTR_REQNTID
	.align		4
.L_31:
        /*00ac*/ 	.byte	0x04, 0x10
        /*00ae*/ 	.short	(.L_33 - .L_32)
.L_32:
        /*00b0*/ 	.word	0x00000020
        /*00b4*/ 	.word	0x00000001
        /*00b8*/ 	.word	0x00000001


	//----- nvinfo : EIATTR_CBANK_PARAM_SIZE
	.align		4
.L_33:
        /*00bc*/ 	.byte	0x03, 0x19
        /*00be*/ 	.short	0x0044


	//----- nvinfo : EIATTR_PARAM_CBANK
	.align		4
        /*00c0*/ 	.byte	0x04, 0x0a
        /*00c2*/ 	.short	(.L_35 - .L_34)
	.align		4
.L_34:
        /*00c4*/ 	.word	index@(.nv.constant0.triton_poi_fused__native_batch_norm_legit_no_training_convolution_relu_threshold_backward_0)
        /*00c8*/ 	.short	0x0210
        /*00ca*/ 	.short	0x0044


	//----- nvinfo : EIATTR_SW_WAR
	.align		4
.L_35:
        /*00cc*/ 	.byte	0x04, 0x36
        /*00ce*/ 	.short	(.L_37 - .L_36)
.L_36:
        /*00d0*/ 	.word	0x00000008
.L_37:


//--------------------- .nv.callgraph             --------------------------
	.section	.nv.callgraph,"",@"SHT_CUDA_CALLGRAPH"
	.align	4
	.sectionentsize	8
	.align		4
        /*0000*/ 	.word	0x00000000
	.align		4
        /*0004*/ 	.word	0xffffffff
	.align		4
        /*0008*/ 	.word	0x00000000
	.align		4
        /*000c*/ 	.word	0xfffffffe
	.align		4
        /*0010*/ 	.word	0x00000000
	.align		4
        /*0014*/ 	.word	0xfffffffd
	.align		4
        /*0018*/ 	.word	0x00000000
	.align		4
        /*001c*/ 	.word	0xfffffffc


//--------------------- .nv.constant4             --------------------------
	.section	.nv.constant4,"a",@progbits
	.align	8
	.align		8
.nv.constant4:
        /*0000*/ 	.dword	_$_str
	.align		8
        /*0008*/ 	.dword	_$_str_$_2


//--------------------- .text.triton_poi_fused__native_batch_norm_legit_no_training_convolution_relu_threshold_backward_0 --------------------------
	.section	.text.triton_poi_fused__native_batch_norm_legit_no_training_convolution_relu_threshold_backward_0,"ax",@progbits
	.align	128
        .global         triton_poi_fused__native_batch_norm_legit_no_training_convolution_relu_threshold_backward_0
        .type           triton_poi_fused__native_batch_norm_legit_no_training_convolution_relu_threshold_backward_0,@function
        .size           triton_poi_fused__native_batch_norm_legit_no_training_convolution_relu_threshold_backward_0,(.L_x_1 - triton_poi_fused__native_batch_norm_legit_no_training_convolution_relu_threshold_backward_0)
        .other          triton_poi_fused__native_batch_norm_legit_no_training_convolution_relu_threshold_backward_0,@"STO_CUDA_ENTRY STV_DEFAULT"
triton_poi_fused__native_batch_norm_legit_no_training_convolution_relu_threshold_backward_0:
.text.triton_poi_fused__native_batch_norm_legit_no_training_convolution_relu_threshold_backward_0:
[----:B------:R-:W0:Y:S01]  /*0000*/  LDC R1, c[0x0][0x28] ;  /* 0x00000a00ff017b82 */ /* 0x000e220000000800 */
[----:B------:R-:W1:Y:S07]  /*0010*/  S2R R18, SR_TID.X ;  /* 0x0000000000127919 */ /* 0x000e6e0000002100 */
[----:B------:R-:W2:Y:S01]  /*0020*/  LDC.64 R6, c[0x0][0x228] ;  /* 0x00008a00ff067b82 */ /* 0x000ea20000000a00 */
[----:B------:R-:W-:Y:S01]  /*0030*/  IMAD.MOV.U32 R16, RZ, RZ, RZ ;  /* 0x000000ffff107224 */ /* 0x000fe200078e00ff */
[----:B------:R-:W-:Y:S01]  /*0040*/  ULDC.64 UR4, c[0x0][0x208] ;  /* 0x0000820000047ab9 */ /* 0x000fe20000000a00 */
[----:B------:R-:W3:Y:S05]  /*0050*/  S2R R15, SR_CTAID.X ;  /* 0x00000000000f7919 */ /* 0x000eea0000002500 */
[----:B------:R-:W4:Y:S08]  /*0060*/  LDC.64 R4, c[0x0][0x218] ;  /* 0x00008600ff047b82 */ /* 0x000f300000000a00 */
[----:B------:R-:W5:Y:S08]  /*0070*/  LDC.64 R8, c[0x0][0x220] ;  /* 0x00008800ff087b82 */ /* 0x000f700000000a00 */
[----:B------:R-:W5:Y:S08]  /*0080*/  LDC.64 R10, c[0x0][0x230] ;  /* 0x00008c00ff0a7b82 */ /* 0x000f700000000a00 */
[----:B------:R-:W5:Y:S01]  /*0090*/  LDC.64 R12, c[0x0][0x238] ;  /* 0x00008e00ff0c7b82 */ /* 0x000f620000000a00 */
[----:B-1----:R-:W-:Y:S01]  /*00a0*/  LOP3.LUT R0, R18, 0xf, RZ, 0xc0, !PT ;  /* 0x0000000f12007812 */ /* 0x002fe200078ec0ff */
[----:B------:R-:W-:Y:S01]  /*00b0*/  HFMA2.MMA R19, -RZ, RZ, 0, 0 ;  /* 0x00000000ff137435 */ /* 0x000fe200000001ff */
[----:B---3--:R-:W-:Y:S01]  /*00c0*/  SHF.R.S32.HI R2, RZ, 0x1b, R15 ;  /* 0x0000001bff027819 */ /* 0x008fe2000001140f */
[----:B------:R-:W-:-:S02]  /*00d0*/  ULDC.64 UR6, c[0x0][0x248] ;  /* 0x0000920000067ab9 */ /* 0x000fc40000000a00 */
[----:B------:R-:W-:Y:S01]  /*00e0*/  IMAD R15, R15, 0x10, R0 ;  /* 0x000000100f0f7824 */ /* 0x000fe200078e0200 */
[----:B------:R-:W-:Y:S02]  /*00f0*/  SGXT R0, R2, 0x1 ;  /* 0x000000010200781a */ /* 0x000fe40000000200 */
[----:B------:R-:W1:Y:S02]  /*0100*/  LDC.64 R2, c[0x0][0x210] ;  /* 0x00008400ff027b82 */ /* 0x000e640000000a00 */
[----:B------:R-:W-:Y:S02]  /*0110*/  LEA.HI R0, R0, R15, RZ, 0x2 ;  /* 0x0000000f00007211 */ /* 0x000fe400078f10ff */
[----:B------:R-:W-:Y:S02]  /*0120*/  ISETP.GE.AND P0, PT, R15, 0x10, PT ;  /* 0x000000100f00780c */ /* 0x000fe40003f06270 */
[----:B------:R-:W-:-:S04]  /*0130*/  LOP3.LUT R0, R0, 0xfffffffc, RZ, 0xc0, !PT ;  /* 0xfffffffc00007812 */ /* 0x000fc800078ec0ff */
[----:B------:R-:W-:-:S05]  /*0140*/  IADD3 R17, R15, -R0, RZ ;  /* 0x800000000f117210 */ /* 0x000fca0007ffe0ff */
[----:B--2---:R-:W-:-:S05]  /*0150*/  IMAD.WIDE R6, R17, 0x4, R6 ;  /* 0x0000000411067825 */ /* 0x004fca00078e0206 */
[----:B------:R5:W2:Y:S01]  /*0160*/  @!P0 LDG.E.EL R16, desc[UR4][R6.64] ;  /* 0x0000000406108981 */ /* 0x000aa2000c2e1900 */
[----:B------:R-:W-:Y:S01]  /*0170*/  IMAD.MOV.U32 R0, RZ, RZ, RZ ;  /* 0x000000ffff007224 */ /* 0x000fe200078e00ff */
[----:B------:R-:W-:Y:S01]  /*0180*/  MOV R14, RZ ;  /* 0x000000ff000e7202 */ /* 0x000fe20000000f00 */
[----:B----4-:R-:W-:-:S04]  /*0190*/  IMAD.WIDE R4, R17, 0x4, R4 ;  /* 0x0000000411047825 */ /* 0x010fc800078e0204 */
[----:B-1----:R-:W-:Y:S01]  /*01a0*/  IMAD.WIDE R2, R15, 0x4, R2 ;  /* 0x000000040f027825 */ /* 0x002fe200078e0202 */
[----:B------:R1:W3:Y:S03]  /*01b0*/  @!P0 LDG.E.EL R19, desc[UR4][R4.64] ;  /* 0x0000000404138981 */ /* 0x0002e6000c2e1900 */
[C---:B-----5:R-:W-:Y:S01]  /*01c0*/  IMAD.WIDE R6, R17.reuse, 0x4, R8 ;  /* 0x0000000411067825 */ /* 0x060fe200078e0208 */
[----:B------:R-:W3:Y:S03]  /*01d0*/  @!P0 LDG.E R0, desc[UR4][R2.64] ;  /* 0x0000000402008981 */ /* 0x000ee6000c1e1900 */
[C---:B0-----:R-:W-:Y:S01]  /*01e0*/  IMAD.WIDE R8, R17.reuse, 0x4, R10 ;  /* 0x0000000411087825 */ /* 0x041fe200078e020a */
[----:B------:R0:W4:Y:S01]  /*01f0*/  @!P0 LDG.E.EL R14, desc[UR4][R6.64] ;  /* 0x00000004060e8981 */ /* 0x000122000c2e1900 */
[----:B-1----:R-:W1:Y:S02]  /*0200*/  LDC.64 R4, c[0x0][0x240] ;  /* 0x00009000ff047b82 */ /* 0x002e640000000a00 */
[----:B------:R-:W-:Y:S01]  /*0210*/  IMAD.WIDE R10, R17, 0x4, R12 ;  /* 0x00000004110a7825 */ /* 0x000fe200078e020c */
[----:B------:R-:W-:-:S06]  /*0220*/  CS2R R12, SRZ ;  /* 0x00000000000c7805 */ /* 0x000fcc000001ff00 */
[----:B------:R-:W5:Y:S04]  /*0230*/  @!P0 LDG.E.EL R12, desc[UR4][R8.64] ;  /* 0x00000004080c8981 */ /* 0x000f68000c2e1900 */
[----:B------:R-:W5:Y:S01]  /*0240*/  @!P0 LDG.E.EL R13, desc[UR4][R10.64] ;  /* 0x000000040a0d8981 */ /* 0x000f62000c2e1900 */
[----:B0-----:R-:W-:Y:S02]  /*0250*/  IMAD.MOV.U32 R6, RZ, RZ, 0x3e800000 ;  /* 0x3e800000ff067424 */ /* 0x001fe400078e00ff */
[----:B-1----:R-:W-:-:S04]  /*0260*/  IMAD.WIDE R4, R15, 0x4, R4 ;  /* 0x000000040f047825 */ /* 0x002fc800078e0204 */
[----:B--2---:R-:W-:-:S04]  /*0270*/  FADD R16, R16, 9.9999997473787516356e-06 ;  /* 0x3727c5ac10107421 */ /* 0x004fc80000000000 */
[----:B------:R-:W0:Y:S02]  /*0280*/  MUFU.SQRT R17, R16 ;  /* 0x0000001000117308 */ /* 0x000e240000002000 */
[C---:B0-----:R-:W-:Y:S02]  /*0290*/  FSETP.GT.AND P0, PT, R17.reuse, 8.50705917302346158658e+37, PT ;  /* 0x7e8000001100780b */ /* 0x041fe40003f04000 */
[----:B------:R-:W-:-:S11]  /*02a0*/  FSETP.GEU.AND P1, PT, R17, 1.175494350822287508e-38, PT ;  /* 0x008000001100780b */ /* 0x000fd60003f2e000 */
[----:B------:R-:W-:-:S04]  /*02b0*/  @P0 FMUL R17, R17, 0.25 ;  /* 0x3e80000011110820 */ /* 0x000fc80000400000 */
[----:B------:R-:W-:-:S06]  /*02c0*/  @!P1 FMUL R17, R17, 16777216 ;  /* 0x4b80000011119820 */ /* 0x000fcc0000400000 */
[----:B------:R-:W0:Y:S01]  /*02d0*/  MUFU.RCP R17, R17 ;  /* 0x0000001100117308 */ /* 0x000e220000001000 */
[----:B------:R-:W-:Y:S01]  /*02e0*/  FSEL R6, R6, 1, P0 ;  /* 0x3f80000006067808 */ /* 0x000fe20000000000 */
[----:B---3--:R-:W-:-:S04]  /*02f0*/  FADD R19, R19, R0 ;  /* 0x0000000013137221 */ /* 0x008fc80000000000 */
[----:B------:R-:W-:Y:S01]  /*0300*/  @!P1 FMUL R6, R6, 16777216 ;  /* 0x4b80000006069820 */ /* 0x000fe20000400000 */
[----:B----4-:R-:W-:Y:S01]  /*0310*/  FADD R14, R19, -R14 ;  /* 0x8000000e130e7221 */ /* 0x010fe20000000000 */
[----:B------:R-:W-:Y:S02]  /*0320*/  LOP3.LUT P0, RZ, R18, 0x10, RZ, 0xc0, !PT ;  /* 0x0000001012ff7812 */ /* 0x000fe4000780c0ff */
[----:B0-----:R-:W-:-:S04]  /*0330*/  FMUL R7, R17, R6 ;  /* 0x0000000611077220 */ /* 0x001fc80000400000 */
[----:B------:R-:W-:Y:S01]  /*0340*/  FMUL R14, R14, R7 ;  /* 0x000000070e0e7220 */ /* 0x000fe20000400000 */
[----:B------:R-:W-:-:S03]  /*0350*/  ISETP.LT.AND P0, PT, R15, 0x10, !P0 ;  /* 0x000000100f00780c */ /* 0x000fc60004701270 */
[----:B-----5:R-:W-:-:S05]  /*0360*/  FFMA R12, R14, R12, R13 ;  /* 0x0000000c0e0c7223 */ /* 0x020fca000000000d */
[----:B------:R-:W-:-:S04]  /*0370*/  FSETP.GEU.AND P1, PT, R12, RZ, PT ;  /* 0x000000ff0c00720b */ /* 0x000fc80003f2e000 */
[----:B------:R-:W-:Y:S02]  /*0380*/  FSEL R9, R12, RZ, P1 ;  /* 0x000000ff0c097208 */ /* 0x000fe40000800000 */
[----:B------:R-:W-:Y:S01]  /*0390*/  IADD3 R6, P1, R15, UR6, RZ ;  /* 0x000000060f067c10 */ /* 0x000fe2000ff3e0ff */
[----:B------:R0:W-:Y:S01]  /*03a0*/  @P0 STG.E desc[UR4][R2.64], R19 ;  /* 0x0000001302000986 */ /* 0x0001e2000c101904 */
[----:B------:R-:W-:Y:S02]  /*03b0*/  FSETP.GTU.AND P2, PT, R9, RZ, PT ;  /* 0x000000ff0900720b */ /* 0x000fe40003f4c000 */
[----:B------:R-:W-:Y:S01]  /*03c0*/  LEA.HI.X.SX32 R7, R15, UR7, 0x1, P1 ;  /* 0x000000070f077c11 */ /* 0x000fe200088f0eff */
[----:B------:R0:W-:Y:S01]  /*03d0*/  @P0 STG.E desc[UR4][R4.64], R9 ;  /* 0x0000000904000986 */ /* 0x0001e2000c101904 */
[----:B------:R-:W-:Y:S01]  /*03e0*/  SEL R11, RZ, 0x1, P2 ;  /* 0x00000001ff0b7807 */ /* 0x000fe20001000000 */
[----:B0-----:R-:W-:Y:S08]  /*03f0*/  @!P0 EXIT ;  /* 0x000000000000894d */ /* 0x001ff00003800000 */
[----:B------:R-:W-:Y:S01]  /*0400*/  STG.E.U8 desc[UR4][R6.64], R11 ;  /* 0x0000000b06007986 */ /* 0x000fe2000c101104 */
[----:B------:R-:W-:Y:S05]  /*0410*/  EXIT ;  /* 0x000000000000794d */ /* 0x000fea0003800000 */
.L_x_0:
[----:B------:R-:W-:-:S00]  /*0420*/  BRA `(.L_x_0) ;  /* 0xfffffffc00fc7947 */ /* 0x000fc0000383ffff */
[----:B------:R-:W-:-:S00]  /*0430*/  NOP ;  /* 0x0000000000007918 */ /* 0x000fc00000000000 */
        /* <DEDUP_REMOVED lines=12> */
.L_x_1:


//--------------------- .nv.global.init           --------------------------
	.section	.nv.global.init,"aw",@progbits
.nv.global.init:
	.type		_$_str,@object
	.size		_$_str,(_$_str_$_2 - _$_str)
_$_str:
        /*0000*/ 	.byte	0x5f, 0x5f, 0x43, 0x55, 0x44, 0x41, 0x5f, 0x46, 0x54, 0x5a, 0x00
	.type		_$_str_$_2,@object
	.size		_$_str_$_2,(.L_1 - _$_str_$_2)
_$_str_$_2:
        /*000b*/ 	.byte	0x5f, 0x5f, 0x43, 0x55, 0x44, 0x41, 0x5f, 0x50, 0x52, 0x45, 0x43, 0x5f, 0x53, 0x51, 0x52, 0x54
        /*001b*/ 	.byte	0x00
.L_1:


//--------------------- .nv.constant0.triton_poi_fused__native_batch_norm_legit_no_training_convolution_relu_threshold_backward_0 --------------------------
	.section	.nv.constant0.triton_poi_fused__native_batch_norm_legit_no_training_convolution_relu_threshold_backward_0,"a",@progbits
	.sectionflags	@""
	.align	4
.nv.constant0.triton_poi_fused__native_batch_norm_legit_no_training_convolution_relu_threshold_backward_0:
	.zero		596
